//
// Generated by NVIDIA NVVM Compiler
//
// Compiler Build ID: CL-36424714
// Cuda compilation tools, release 13.0, V13.0.88
// Based on NVVM 20.0.0
//

.version 9.0
.target sm_100
.address_size 64

	// .globl	_Z12Residual_GPUifPfS_S_

.visible .entry _Z12Residual_GPUifPfS_S_(
	.param .u32 _Z12Residual_GPUifPfS_S__param_0,
	.param .f32 _Z12Residual_GPUifPfS_S__param_1,
	.param .u64 .ptr .align 1 _Z12Residual_GPUifPfS_S__param_2,
	.param .u64 .ptr .align 1 _Z12Residual_GPUifPfS_S__param_3,
	.param .u64 .ptr .align 1 _Z12Residual_GPUifPfS_S__param_4
)
{
	.reg .pred 	%p<10>;
	.reg .b32 	%r<24>;
	.reg .b32 	%f<13>;
	.reg .b64 	%rd<22>;
	.reg .b64 	%fd<8>;

	ld.param.u32 	%r10, [_Z12Residual_GPUifPfS_S__param_0];
	ld.param.f32 	%f1, [_Z12Residual_GPUifPfS_S__param_1];
	ld.param.u64 	%rd4, [_Z12Residual_GPUifPfS_S__param_2];
	ld.param.u64 	%rd5, [_Z12Residual_GPUifPfS_S__param_3];
	ld.param.u64 	%rd6, [_Z12Residual_GPUifPfS_S__param_4];
	cvta.to.global.u64 	%rd1, %rd6;
	mov.u32 	%r1, %ntid.x;
	mov.u32 	%r11, %ctaid.x;
	mov.u32 	%r12, %tid.x;
	mad.lo.s32 	%r23, %r1, %r11, %r12;
	mul.lo.s32 	%r3, %r10, %r10;
	setp.ge.s32 	%p1, %r23, %r3;
	@%p1 bra 	$L__BB0_6;
	cvta.to.global.u64 	%rd2, %rd4;
	add.s32 	%r4, %r10, -1;
	mul.f32 	%f2, %f1, %f1;
	cvt.f64.f32 	%fd1, %f2;
	mov.u32 	%r13, %nctaid.x;
	mul.lo.s32 	%r5, %r1, %r13;
	cvta.to.global.u64 	%rd3, %rd5;
$L__BB0_2:
	div.s32 	%r14, %r23, %r10;
	mul.lo.s32 	%r15, %r14, %r10;
	sub.s32 	%r7, %r23, %r15;
	setp.ne.s32 	%p2, %r7, 0;
	setp.ne.s32 	%p3, %r7, %r4;
	and.pred  	%p4, %p2, %p3;
	setp.ne.s32 	%p5, %r14, 0;
	and.pred  	%p6, %p4, %p5;
	setp.ne.s32 	%p7, %r14, %r4;
	and.pred  	%p8, %p6, %p7;
	@%p8 bra 	$L__BB0_4;
	mul.wide.s32 	%rd20, %r23, 4;
	add.s64 	%rd21, %rd1, %rd20;
	mov.b32 	%r22, 0;
	st.global.u32 	[%rd21], %r22;
	bra.uni 	$L__BB0_5;
$L__BB0_4:
	mul.wide.s32 	%rd7, %r23, 4;
	add.s64 	%rd8, %rd2, %rd7;
	ld.global.f32 	%f3, [%rd8];
	cvt.s64.s32 	%rd9, %r15;
	cvt.s64.s32 	%rd10, %r7;
	add.s64 	%rd11, %rd10, %rd9;
	shl.b64 	%rd12, %rd11, 2;
	add.s64 	%rd13, %rd2, %rd12;
	ld.global.f32 	%f4, [%rd13+-4];
	ld.global.f32 	%f5, [%rd13+4];
	add.s32 	%r17, %r15, %r10;
	add.s32 	%r18, %r17, %r7;
	mul.wide.s32 	%rd14, %r18, 4;
	add.s64 	%rd15, %rd2, %rd14;
	ld.global.f32 	%f6, [%rd15];
	shl.b32 	%r19, %r10, 1;
	sub.s32 	%r20, %r17, %r19;
	add.s32 	%r21, %r20, %r7;
	mul.wide.s32 	%rd16, %r21, 4;
	add.s64 	%rd17, %rd2, %rd16;
	ld.global.f32 	%f7, [%rd17];
	add.f32 	%f8, %f4, %f5;
	add.f32 	%f9, %f8, %f6;
	add.f32 	%f10, %f9, %f7;
	cvt.f64.f32 	%fd2, %f10;
	cvt.f64.f32 	%fd3, %f3;
	fma.rn.f64 	%fd4, %fd3, 0dC010000000000000, %fd2;
	div.rn.f64 	%fd5, %fd4, %fd1;
	add.s64 	%rd18, %rd3, %rd7;
	ld.global.f32 	%f11, [%rd18];
	cvt.f64.f32 	%fd6, %f11;
	sub.f64 	%fd7, %fd5, %fd6;
	cvt.rn.f32.f64 	%f12, %fd7;
	add.s64 	%rd19, %rd1, %rd7;
	st.global.f32 	[%rd19], %f12;
$L__BB0_5:
	add.s32 	%r23, %r23, %r5;
	setp.lt.s32 	%p9, %r23, %r3;
	@%p9 bra 	$L__BB0_2;
$L__BB0_6:
	bar.sync 	0;
	ret;

}


// ===== COMPILED SASS (sm_100) =====

	.target	sm_100

	.elftype	@"ET_EXEC"


//--------------------- .note.nv.tkinfo           --------------------------
	.section	.note.nv.tkinfo,"",@"SHT_NOTE"
	.sectionflags	@"SHF_NOTE_NV_TKINFO"
	.tkinfo
        /*0018*/ 	.word	0x00000002
        /*0030*/ 	.string	""
        /*0030*/ 	.string	"ptxas"
        /*0030*/ 	.string	"Cuda compilation tools, release 13.0, V13.0.88"
        /*0030*/ 	.string	"Build cuda_13.0.r13.0/compiler.36424714_0"
        /*0030*/ 	.string	"-arch sm_100 -m 64 "



//--------------------- .note.nv.cuinfo           --------------------------
	.section	.note.nv.cuinfo,"",@"SHT_NOTE"
	.sectionflags	@"SHF_NOTE_NV_CUINFO"
        /*0018*/ 	.short	0x0002
        /*001a*/ 	.short	0x0064
        /*001c*/ 	.short	0x0082
	.zero		2


//--------------------- .nv.info                  --------------------------
	.section	.nv.info,"",@"SHT_CUDA_INFO"
	.align	4


	//----- nvinfo : EIATTR_REGCOUNT
	.align		4
        /*0000*/ 	.byte	0x04, 0x2f
        /*0002*/ 	.short	(.L_1 - .L_0)
	.align		4
.L_0:
        /*0004*/ 	.word	index@(_Z12Residual_GPUifPfS_S_)
        /*0008*/ 	.word	0x00000022


	//----- nvinfo : EIATTR_FRAME_SIZE
	.align		4
.L_1:
        /*000c*/ 	.byte	0x04, 0x11
        /*000e*/ 	.short	(.L_3 - .L_2)
	.align		4
.L_2:
        /*0010*/ 	.word	index@($__internal_0_$__cuda_sm20_div_rn_f64_full)
        /*0014*/ 	.word	0x00000000


	//----- nvinfo : EIATTR_FRAME_SIZE
	.align		4
.L_3:
        /*0018*/ 	.byte	0x04, 0x11
        /*001a*/ 	.short	(.L_5 - .L_4)
	.align		4
.L_4:
        /*001c*/ 	.word	index@(_Z12Residual_GPUifPfS_S_)
        /*0020*/ 	.word	0x00000000


	//----- nvinfo : EIATTR_MIN_STACK_SIZE
	.align		4
.L_5:
        /*0024*/ 	.byte	0x04, 0x12
        /*0026*/ 	.short	(.L_7 - .L_6)
	.align		4
.L_6:
        /*0028*/ 	.word	index@(_Z12Residual_GPUifPfS_S_)
        /*002c*/ 	.word	0x00000000
.L_7:


//--------------------- .nv.compat                --------------------------
	.section	.nv.compat,"",@"SHT_CUDA_COMPAT_INFO"
	.align	4
        /*0000*/ 	.byte	0x02, 0x09, 0x00, 0x00, 0x02, 0x02, 0x01, 0x00, 0x02, 0x05, 0x05, 0x00, 0x03, 0x07, 0x01, 0x01
        /*0010*/ 	.byte	0x02, 0x03, 0x00, 0x00, 0x02, 0x06, 0x01, 0x00, 0x04, 0x0b, 0x08, 0x00, 0x01, 0x00, 0x00, 0x00
        /*0020*/ 	.byte	0x00, 0x00, 0x00, 0x00


//--------------------- .nv.info._Z12Residual_GPUifPfS_S_ --------------------------
	.section	.nv.info._Z12Residual_GPUifPfS_S_,"",@"SHT_CUDA_INFO"
	.sectionflags	@""
	.align	4


	//----- nvinfo : EIATTR_CUDA_API_VERSION
	.align		4
        /*0000*/ 	.byte	0x04, 0x37
        /*0002*/ 	.short	(.L_9 - .L_8)
.L_8:
        /*0004*/ 	.word	0x00000082


	//----- nvinfo : EIATTR_KPARAM_INFO
	.align		4
.L_9:
        /*0008*/ 	.byte	0x04, 0x17
        /*000a*/ 	.short	(.L_11 - .L_10)
.L_10:
        /*000c*/ 	.word	0x00000000
        /*0010*/ 	.short	0x0004
        /*0012*/ 	.short	0x0018
        /*0014*/ 	.byte	0x00, 0xf5, 0x21, 0x00


	//----- nvinfo : EIATTR_KPARAM_INFO
	.align		4
.L_11:
        /*0018*/ 	.byte	0x04, 0x17
        /*001a*/ 	.short	(.L_13 - .L_12)
.L_12:
        /*001c*/ 	.word	0x00000000
        /*0020*/ 	.short	0x0003
        /*0022*/ 	.short	0x0010
        /*0024*/ 	.byte	0x00, 0xf5, 0x21, 0x00


	//----- nvinfo : EIATTR_KPARAM_INFO
	.align		4
.L_13:
        /*0028*/ 	.byte	0x04, 0x17
        /*002a*/ 	.short	(.L_15 - .L_14)
.L_14:
        /*002c*/ 	.word	0x00000000
        /*0030*/ 	.short	0x0002
        /*0032*/ 	.short	0x0008
        /*0034*/ 	.byte	0x00, 0xf5, 0x21, 0x00


	//----- nvinfo : EIATTR_KPARAM_INFO
	.align		4
.L_15:
        /*0038*/ 	.byte	0x04, 0x17
        /*003a*/ 	.short	(.L_17 - .L_16)
.L_16:
        /*003c*/ 	.word	0x00000000
        /*0040*/ 	.short	0x0001
        /*0042*/ 	.short	0x0004
        /*0044*/ 	.byte	0x00, 0xf0, 0x11, 0x00


	//----- nvinfo : EIATTR_KPARAM_INFO
	.align		4
.L_17:
        /*0048*/ 	.byte	0x04, 0x17
        /*004a*/ 	.short	(.L_19 - .L_18)
.L_18:
        /*004c*/ 	.word	0x00000000
        /*0050*/ 	.short	0x0000
        /*0052*/ 	.short	0x0000
        /*0054*/ 	.byte	0x00, 0xf0, 0x11, 0x00


	//----- nvinfo : EIATTR_SPARSE_MMA_MASK
	.align		4
.L_19:
        /*0058*/ 	.byte	0x03, 0x50
        /*005a*/ 	.short	0x0000


	//----- nvinfo : EIATTR_MAXREG_COUNT
	.align		4
        /*005c*/ 	.byte	0x03, 0x1b
        /*005e*/ 	.short	0x00ff


	//----- nvinfo : EIATTR_NUM_BARRIERS
	.align		4
        /*0060*/ 	.byte	0x02, 0x4c
        /*0062*/ 	.byte	0x01
	.zero		1


	//----- nvinfo : EIATTR_MERCURY_ISA_VERSION
	.align		4
        /*0064*/ 	.byte	0x03, 0x5f
        /*0066*/ 	.short	0x0101


	//----- nvinfo : EIATTR_VRC_CTA_INIT_COUNT
	.align		4
        /*0068*/ 	.byte	0x02, 0x4a
	.zero		1
	.zero		1


	//----- nvinfo : EIATTR_EXIT_INSTR_OFFSETS
	.align		4
        /*006c*/ 	.byte	0x04, 0x1c
        /*006e*/ 	.short	(.L_21 - .L_20)


	//   ....[0]....
.L_20:
        /*0070*/ 	.word	0x000007f0


	//----- nvinfo : EIATTR_CRS_STACK_SIZE
	.align		4
.L_21:
        /*0074*/ 	.byte	0x04, 0x1e
        /*0076*/ 	.short	(.L_23 - .L_22)
.L_22:
        /*0078*/ 	.word	0x00000000


	//----- nvinfo : EIATTR_CBANK_PARAM_SIZE
	.align		4
.L_23:
        /*007c*/ 	.byte	0x03, 0x19
        /*007e*/ 	.short	0x0020


	//----- nvinfo : EIATTR_PARAM_CBANK
	.align		4
        /*0080*/ 	.byte	0x04, 0x0a
        /*0082*/ 	.short	(.L_25 - .L_24)
	.align		4
.L_24:
        /*0084*/ 	.word	index@(.nv.constant0._Z12Residual_GPUifPfS_S_)
        /*0088*/ 	.short	0x0380
        /*008a*/ 	.short	0x0020


	//----- nvinfo : EIATTR_SW_WAR
	.align		4
.L_25:
        /*008c*/ 	.byte	0x04, 0x36
        /*008e*/ 	.short	(.L_27 - .L_26)
.L_26:
        /*0090*/ 	.word	0x00000008
.L_27:


//--------------------- .nv.callgraph             --------------------------
	.section	.nv.callgraph,"",@"SHT_CUDA_CALLGRAPH"
	.align	4
	.sectionentsize	8
	.align		4
        /*0000*/ 	.word	0x00000000
	.align		4
        /*0004*/ 	.word	0xffffffff
	.align		4
        /*0008*/ 	.word	0x00000000
	.align		4
        /*000c*/ 	.word	0xfffffffe
	.align		4
        /*0010*/ 	.word	0x00000000
	.align		4
        /*0014*/ 	.word	0xfffffffd
	.align		4
        /*0018*/ 	.word	0x00000000
	.align		4
        /*001c*/ 	.word	0xfffffffc


//--------------------- .text._Z12Residual_GPUifPfS_S_ --------------------------
	.section	.text._Z12Residual_GPUifPfS_S_,"ax",@progbits
	.align	128
        .global         _Z12Residual_GPUifPfS_S_
        .type           _Z12Residual_GPUifPfS_S_,@function
        .size           _Z12Residual_GPUifPfS_S_,(.L_x_13 - _Z12Residual_GPUifPfS_S_)
        .other          _Z12Residual_GPUifPfS_S_,@"STO_CUDA_ENTRY STV_DEFAULT"
_Z12Residual_GPUifPfS_S_:
.text._Z12Residual_GPUifPfS_S_:
[----:B------:R-:W-:Y:S01]  /*0000*/  LDC R1, c[0x0][0x37c] ;  /* 0x0000df00ff017b82 */ /* 0x000fe20000000800 */
[----:B------:R-:W0:Y:S07]  /*0010*/  S2R R4, SR_CTAID.X ;  /* 0x0000000000047919 */ /* 0x000e2e0000002500 */
[----:B------:R-:W1:Y:S01]  /*0020*/  LDC R5, c[0x0][0x380] ;  /* 0x0000e000ff057b82 */ /* 0x000e620000000800 */
[----:B------:R-:W0:Y:S01]  /*0030*/  LDCU UR4, c[0x0][0x360] ;  /* 0x00006c00ff0477ac */ /* 0x000e220008000800 */
[----:B------:R-:W-:Y:S01]  /*0040*/  BSSY.RECONVERGENT B0, `(.L_x_0) ;  /* 0x0000079000007945 */ /* 0x000fe20003800200 */
[----:B------:R-:W0:Y:S01]  /*0050*/  S2R R3, SR_TID.X ;  /* 0x0000000000037919 */ /* 0x000e220000002100 */
[----:B------:R-:W2:Y:S01]  /*0060*/  LDCU.64 UR6, c[0x0][0x388] ;  /* 0x00007100ff0677ac */ /* 0x000ea20008000a00 */
[----:B-1----:R-:W-:-:S02]  /*0070*/  IMAD R2, R5, R5, RZ ;  /* 0x0000000505027224 */ /* 0x002fc400078e02ff */
[----:B0-----:R-:W-:-:S05]  /*0080*/  IMAD R4, R4, UR4, R3 ;  /* 0x0000000404047c24 */ /* 0x001fca000f8e0203 */
[----:B------:R-:W-:-:S13]  /*0090*/  ISETP.GE.AND P0, PT, R4, R2, PT ;  /* 0x000000020400720c */ /* 0x000fda0003f06270 */
[----:B--2---:R-:W-:Y:S05]  /*00a0*/  @P0 BRA `(.L_x_1) ;  /* 0x0000000400c80947 */ /* 0x004fea0003800000 */
[----:B------:R-:W0:Y:S01]  /*00b0*/  LDC R28, c[0x0][0x384] ;  /* 0x0000e100ff1c7b82 */ /* 0x000e220000000800 */
[----:B------:R-:W-:-:S07]  /*00c0*/  VIADD R5, R5, 0xffffffff ;  /* 0xffffffff05057836 */ /* 0x000fce0000000000 */
[----:B------:R-:W1:Y:S08]  /*00d0*/  LDC R7, c[0x0][0x370] ;  /* 0x0000dc00ff077b82 */ /* 0x000e700000000800 */
[----:B------:R-:W2:Y:S08]  /*00e0*/  LDC R3, c[0x0][0x380] ;  /* 0x0000e000ff037b82 */ /* 0x000eb00000000800 */
[----:B------:R-:W3:Y:S01]  /*00f0*/  LDC.64 R16, c[0x0][0x358] ;  /* 0x0000d600ff107b82 */ /* 0x000ee20000000a00 */
[----:B0-----:R-:W-:-:S06]  /*0100*/  FMUL R28, R28, R28 ;  /* 0x0000001c1c1c7220 */ /* 0x001fcc0000400000 */
[----:B------:R-:W0:Y:S01]  /*0110*/  F2F.F64.F32 R28, R28 ;  /* 0x0000001c001c7310 */ /* 0x000e220000201800 */
[----:B------:R-:W4:Y:S01]  /*0120*/  LDC.64 R14, c[0x0][0x388] ;  /* 0x0000e200ff0e7b82 */ /* 0x000f220000000a00 */
[----:B-1----:R-:W-:-:S07]  /*0130*/  IMAD R7, R7, UR4, RZ ;  /* 0x0000000407077c24 */ /* 0x002fce000f8e02ff */
[----:B------:R-:W1:Y:S08]  /*0140*/  LDC.64 R12, c[0x0][0x390] ;  /* 0x0000e400ff0c7b82 */ /* 0x000e700000000a00 */
[----:B--2---:R-:W0:Y:S02]  /*0150*/  LDC.64 R10, c[0x0][0x398] ;  /* 0x0000e600ff0a7b82 */ /* 0x004e240000000a00 */
.L_x_6:
[----:B------:R-:W-:Y:S01]  /*0160*/  IABS R19, R3 ;  /* 0x0000000300137213 */ /* 0x000fe20000000000 */
[----:B------:R-:W-:Y:S03]  /*0170*/  BSSY.RECONVERGENT B1, `(.L_x_2) ;  /* 0x0000062000017945 */ /* 0x000fe60003800200 */
[----:B--2---:R-:W2:Y:S08]  /*0180*/  I2F.RP R0, R19 ;  /* 0x0000001300007306 */ /* 0x004eb00000209400 */
[----:B--2---:R-:W2:Y:S02]  /*0190*/  MUFU.RCP R0, R0 ;  /* 0x0000000000007308 */ /* 0x004ea40000001000 */
[----:B--23--:R-:W-:-:S06]  /*01a0*/  VIADD R8, R0, 0xffffffe ;  /* 0x0ffffffe00087836 */ /* 0x00cfcc0000000000 */
[----:B------:R2:W5:Y:S02]  /*01b0*/  F2I.FTZ.U32.TRUNC.NTZ R9, R8 ;  /* 0x0000000800097305 */ /* 0x000564000021f000 */
[----:B--2---:R-:W-:Y:S02]  /*01c0*/  IMAD.MOV.U32 R8, RZ, RZ, RZ ;  /* 0x000000ffff087224 */ /* 0x004fe400078e00ff */
[----:B-----5:R-:W-:-:S04]  /*01d0*/  IMAD.MOV R6, RZ, RZ, -R9 ;  /* 0x000000ffff067224 */ /* 0x020fc800078e0a09 */
[----:B------:R-:W-:Y:S01]  /*01e0*/  IMAD R21, R6, R19, RZ ;  /* 0x0000001306157224 */ /* 0x000fe200078e02ff */
[----:B------:R-:W-:-:S03]  /*01f0*/  IABS R6, R4 ;  /* 0x0000000400067213 */ /* 0x000fc60000000000 */
[----:B------:R-:W-:-:S06]  /*0200*/  IMAD.HI.U32 R9, R9, R21, R8 ;  /* 0x0000001509097227 */ /* 0x000fcc00078e0008 */
[----:B------:R-:W-:-:S04]  /*0210*/  IMAD.HI.U32 R9, R9, R6, RZ ;  /* 0x0000000609097227 */ /* 0x000fc800078e00ff */
[----:B------:R-:W-:-:S04]  /*0220*/  IMAD.MOV R0, RZ, RZ, -R9 ;  /* 0x000000ffff007224 */ /* 0x000fc800078e0a09 */
[----:B------:R-:W-:-:S05]  /*0230*/  IMAD R0, R19, R0, R6 ;  /* 0x0000000013007224 */ /* 0x000fca00078e0206 */
[----:B------:R-:W-:-:S13]  /*0240*/  ISETP.GT.U32.AND P1, PT, R19, R0, PT ;  /* 0x000000001300720c */ /* 0x000fda0003f24070 */
[----:B------:R-:W-:Y:S02]  /*0250*/  @!P1 IMAD.IADD R0, R0, 0x1, -R19 ;  /* 0x0000000100009824 */ /* 0x000fe400078e0a13 */
[----:B------:R-:W-:Y:S01]  /*0260*/  @!P1 VIADD R9, R9, 0x1 ;  /* 0x0000000109099836 */ /* 0x000fe20000000000 */
[----:B------:R-:W-:Y:S02]  /*0270*/  ISETP.NE.AND P1, PT, R3, RZ, PT ;  /* 0x000000ff0300720c */ /* 0x000fe40003f25270 */
[----:B------:R-:W-:Y:S02]  /*0280*/  ISETP.GE.U32.AND P0, PT, R0, R19, PT ;  /* 0x000000130000720c */ /* 0x000fe40003f06070 */
[----:B------:R-:W-:-:S04]  /*0290*/  LOP3.LUT R0, R4, R3, RZ, 0x3c, !PT ;  /* 0x0000000304007212 */ /* 0x000fc800078e3cff */
[----:B------:R-:W-:-:S07]  /*02a0*/  ISETP.GE.AND P2, PT, R0, RZ, PT ;  /* 0x000000ff0000720c */ /* 0x000fce0003f46270 */
[----:B------:R-:W-:-:S06]  /*02b0*/  @P0 VIADD R9, R9, 0x1 ;  /* 0x0000000109090836 */ /* 0x000fcc0000000000 */
[----:B------:R-:W-:Y:S01]  /*02c0*/  @!P2 IMAD.MOV R9, RZ, RZ, -R9 ;  /* 0x000000ffff09a224 */ /* 0x000fe200078e0a09 */
[----:B------:R-:W-:-:S05]  /*02d0*/  @!P1 LOP3.LUT R9, RZ, R3, RZ, 0x33, !PT ;  /* 0x00000003ff099212 */ /* 0x000fca00078e33ff */
[----:B------:R-:W-:-:S04]  /*02e0*/  IMAD R21, R9, R3, RZ ;  /* 0x0000000309157224 */ /* 0x000fc800078e02ff */
[----:B------:R-:W-:-:S05]  /*02f0*/  IMAD.IADD R27, R4, 0x1, -R21 ;  /* 0x00000001041b7824 */ /* 0x000fca00078e0a15 */
[----:B------:R-:W-:-:S04]  /*0300*/  ISETP.NE.AND P0, PT, R27, R5, PT ;  /* 0x000000051b00720c */ /* 0x000fc80003f05270 */
[----:B------:R-:W-:-:S04]  /*0310*/  ISETP.NE.AND P0, PT, R27, RZ, P0 ;  /* 0x000000ff1b00720c */ /* 0x000fc80000705270 */
[----:B------:R-:W-:-:S04]  /*0320*/  ISETP.NE.AND P0, PT, R9, RZ, P0 ;  /* 0x000000ff0900720c */ /* 0x000fc80000705270 */
[----:B------:R-:W-:-:S13]  /*0330*/  ISETP.NE.AND P0, PT, R9, R5, P0 ;  /* 0x000000050900720c */ /* 0x000fda0000705270 */
[----:B------:R-:W2:Y:S01]  /*0340*/  @!P0 LDC.64 R8, c[0x0][0x398] ;  /* 0x0000e600ff088b82 */ /* 0x000ea20000000a00 */
[----:B---3--:R-:W-:Y:S02]  /*0350*/  @!P0 R2UR UR8, R16 ;  /* 0x00000000100882ca */ /* 0x008fe400000e0000 */
[----:B------:R-:W-:Y:S01]  /*0360*/  @!P0 R2UR UR9, R17 ;  /* 0x00000000110982ca */ /* 0x000fe200000e0000 */
[----:B--2---:R-:W-:-:S12]  /*0370*/  @!P0 IMAD.WIDE R8, R4, 0x4, R8 ;  /* 0x0000000404088825 */ /* 0x004fd800078e0208 */
[----:B------:R2:W-:Y:S01]  /*0380*/  @!P0 STG.E desc[UR8][R8.64], RZ ;  /* 0x000000ff08008986 */ /* 0x0005e2000c101908 */
[----:B------:R-:W-:Y:S05]  /*0390*/  @!P0 BRA `(.L_x_3) ;  /* 0x0000000000fc8947 */ /* 0x000fea0003800000 */
[----:B------:R-:W-:Y:S01]  /*03a0*/  SHF.R.S32.HI R6, RZ, 0x1f, R27 ;  /* 0x0000001fff067819 */ /* 0x000fe2000001141b */
[C-C-:B------:R-:W-:Y:S01]  /*03b0*/  IMAD.IADD R0, R21.reuse, 0x1, R3.reuse ;  /* 0x0000000115007824 */ /* 0x140fe200078e0203 */
[----:B--2---:R-:W-:Y:S01]  /*03c0*/  IADD3 R8, P0, PT, R21, R27, RZ ;  /* 0x0000001b15087210 */ /* 0x004fe20007f1e0ff */
[----:B------:R-:W-:Y:S01]  /*03d0*/  IMAD.MOV R19, RZ, RZ, -R3 ;  /* 0x000000ffff137224 */ /* 0x000fe200078e0a03 */
[C---:B------:R-:W-:Y:S01]  /*03e0*/  R2UR UR10, R16.reuse ;  /* 0x00000000100a72ca */ /* 0x040fe200000e0000 */
[----:B------:R-:W-:Y:S01]  /*03f0*/  IMAD.IADD R25, R27, 0x1, R0 ;  /* 0x000000011b197824 */ /* 0x000fe200078e0200 */
[----:B------:R-:W-:Y:S02]  /*0400*/  R2UR UR11, R17 ;  /* 0x00000000110b72ca */ /* 0x000fe400000e0000 */
[----:B------:R-:W-:Y:S01]  /*0410*/  R2UR UR12, R16 ;  /* 0x00000000100c72ca */ /* 0x000fe200000e0000 */
[----:B----4-:R-:W-:Y:S01]  /*0420*/  IMAD.WIDE R24, R25, 0x4, R14 ;  /* 0x0000000419187825 */ /* 0x010fe200078e020e */
[----:B------:R-:W-:-:S02]  /*0430*/  R2UR UR13, R17 ;  /* 0x00000000110d72ca */ /* 0x000fc400000e0000 */
[----:B------:R-:W-:Y:S01]  /*0440*/  LEA.HI.X.SX32 R9, R21, R6, 0x1, P0 ;  /* 0x0000000615097211 */ /* 0x000fe200000f0eff */
[----:B------:R-:W-:Y:S01]  /*0450*/  IMAD R6, R19, 0x2, R0 ;  /* 0x0000000213067824 */ /* 0x000fe200078e0200 */
[----:B------:R-:W-:Y:S02]  /*0460*/  LEA R18, P0, R8, UR6, 0x2 ;  /* 0x0000000608127c11 */ /* 0x000fe4000f8010ff */
[----:B------:R-:W-:Y:S01]  /*0470*/  R2UR UR14, R16 ;  /* 0x00000000100e72ca */ /* 0x000fe200000e0000 */
[----:B------:R-:W-:Y:S01]  /*0480*/  IMAD.IADD R27, R27, 0x1, R6 ;  /* 0x000000011b1b7824 */ /* 0x000fe200078e0206 */
[----:B------:R-:W-:Y:S02]  /*0490*/  R2UR UR15, R17 ;  /* 0x00000000110f72ca */ /* 0x000fe400000e0000 */
[----:B------:R-:W-:Y:S02]  /*04a0*/  LEA.HI.X R19, R8, UR7, R9, 0x2, P0 ;  /* 0x0000000708137c11 */ /* 0x000fe400080f1409 */
[----:B------:R-:W-:-:S02]  /*04b0*/  R2UR UR16, R16 ;  /* 0x00000000101072ca */ /* 0x000fc400000e0000 */
[C---:B------:R-:W-:Y:S01]  /*04c0*/  R2UR UR17, R17.reuse ;  /* 0x00000000111172ca */ /* 0x040fe200000e0000 */
[----:B------:R-:W2:Y:S01]  /*04d0*/  LDG.E R6, desc[UR10][R18.64+-0x4] ;  /* 0xfffffc0a12067981 */ /* 0x000ea2000c1e1900 */
[----:B------:R-:W-:Y:S02]  /*04e0*/  R2UR UR8, R16 ;  /* 0x00000000100872ca */ /* 0x000fe400000e0000 */
[----:B------:R-:W-:Y:S01]  /*04f0*/  R2UR UR9, R17 ;  /* 0x00000000110972ca */ /* 0x000fe200000e0000 */
[----:B------:R-:W2:Y:S01]  /*0500*/  LDG.E R31, desc[UR12][R18.64+0x4] ;  /* 0x0000040c121f7981 */ /* 0x000ea2000c1e1900 */
[----:B------:R-:W-:-:S03]  /*0510*/  IMAD.WIDE R26, R27, 0x4, R14 ;  /* 0x000000041b1a7825 */ /* 0x000fc600078e020e */
[----:B------:R-:W3:Y:S01]  /*0520*/  LDG.E R24, desc[UR14][R24.64] ;  /* 0x0000000e18187981 */ /* 0x000ee2000c1e1900 */
[----:B------:R-:W-:-:S03]  /*0530*/  IMAD.WIDE R22, R4, 0x4, R14 ;  /* 0x0000000404167825 */ /* 0x000fc600078e020e */
[----:B------:R-:W4:Y:S04]  /*0540*/  LDG.E R26, desc[UR16][R26.64] ;  /* 0x000000101a1a7981 */ /* 0x000f28000c1e1900 */
[----:B------:R5:W4:Y:S01]  /*0550*/  LDG.E R0, desc[UR8][R22.64] ;  /* 0x0000000816007981 */ /* 0x000b22000c1e1900 */
[----:B0-----:R-:W0:Y:S01]  /*0560*/  MUFU.RCP64H R9, R29 ;  /* 0x0000001d00097308 */ /* 0x001e220000001800 */
[----:B------:R-:W-:-:S06]  /*0570*/  IMAD.MOV.U32 R8, RZ, RZ, 0x1 ;  /* 0x00000001ff087424 */ /* 0x000fcc00078e00ff */
[----:B0-----:R-:W-:-:S08]  /*0580*/  DFMA R20, -R28, R8, 1 ;  /* 0x3ff000001c14742b */ /* 0x001fd00000000108 */
[----:B------:R-:W-:-:S08]  /*0590*/  DFMA R20, R20, R20, R20 ;  /* 0x000000141414722b */ /* 0x000fd00000000014 */
[----:B------:R-:W-:-:S08]  /*05a0*/  DFMA R20, R8, R20, R8 ;  /* 0x000000140814722b */ /* 0x000fd00000000008 */
[----:B-----5:R-:W-:-:S08]  /*05b0*/  DFMA R22, -R28, R20, 1 ;  /* 0x3ff000001c16742b */ /* 0x020fd00000000114 */
[----:B------:R-:W-:Y:S01]  /*05c0*/  DFMA R22, R20, R22, R20 ;  /* 0x000000161416722b */ /* 0x000fe20000000014 */
[----:B------:R-:W-:Y:S01]  /*05d0*/  BSSY.RECONVERGENT B2, `(.L_x_4) ;  /* 0x0000012000027945 */ /* 0x000fe20003800200 */
[----:B--2---:R-:W-:-:S04]  /*05e0*/  FADD R31, R6, R31 ;  /* 0x0000001f061f7221 */ /* 0x004fc80000000000 */
[----:B---3--:R-:W-:-:S04]  /*05f0*/  FADD R31, R24, R31 ;  /* 0x0000001f181f7221 */ /* 0x008fc80000000000 */
[----:B----4-:R-:W-:Y:S01]  /*0600*/  FADD R31, R26, R31 ;  /* 0x0000001f1a1f7221 */ /* 0x010fe20000000000 */
[----:B------:R-:W-:Y:S08]  /*0610*/  F2F.F64.F32 R18, R0 ;  /* 0x0000000000127310 */ /* 0x000ff00000201800 */
[----:B------:R-:W0:Y:S02]  /*0620*/  F2F.F64.F32 R8, R31 ;  /* 0x0000001f00087310 */ /* 0x000e240000201800 */
[----:B0-----:R-:W-:-:S08]  /*0630*/  DFMA R18, R18, -4, R8 ;  /* 0xc01000001212782b */ /* 0x001fd00000000008 */
[----:B------:R-:W-:-:S08]  /*0640*/  DMUL R8, R18, R22 ;  /* 0x0000001612087228 */ /* 0x000fd00000000000 */
[----:B------:R-:W-:-:S08]  /*0650*/  DFMA R20, -R28, R8, R18 ;  /* 0x000000081c14722b */ /* 0x000fd00000000112 */
[----:B------:R-:W-:Y:S01]  /*0660*/  DFMA R8, R22, R20, R8 ;  /* 0x000000141608722b */ /* 0x000fe20000000008 */
[----:B------:R-:W-:-:S09]  /*0670*/  FSETP.GEU.AND P1, PT, |R19|, 6.5827683646048100446e-37, PT ;  /* 0x036000001300780b */ /* 0x000fd20003f2e200 */
[----:B------:R-:W-:-:S05]  /*0680*/  FFMA R6, RZ, R29, R9 ;  /* 0x0000001dff067223 */ /* 0x000fca0000000009 */
[----:B------:R-:W-:-:S13]  /*0690*/  FSETP.GT.AND P0, PT, |R6|, 1.469367938527859385e-39, PT ;  /* 0x001000000600780b */ /* 0x000fda0003f04200 */
[----:B------:R-:W-:Y:S05]  /*06a0*/  @P0 BRA P1, `(.L_x_5) ;  /* 0x0000000000100947 */ /* 0x000fea0000800000 */
[----:B------:R-:W-:-:S07]  /*06b0*/  MOV R0, 0x6d0 ;  /* 0x000006d000007802 */ /* 0x000fce0000000f00 */
[----:B-1----:R-:W-:Y:S05]  /*06c0*/  CALL.REL.NOINC `($__internal_0_$__cuda_sm20_div_rn_f64_full) ;  /* 0x00000000004c7944 */ /* 0x002fea0003c00000 */
[----:B------:R-:W-:Y:S02]  /*06d0*/  IMAD.MOV.U32 R8, RZ, RZ, R22 ;  /* 0x000000ffff087224 */ /* 0x000fe400078e0016 */
[----:B------:R-:W-:-:S07]  /*06e0*/  IMAD.MOV.U32 R9, RZ, RZ, R23 ;  /* 0x000000ffff097224 */ /* 0x000fce00078e0017 */
.L_x_5:
[----:B------:R-:W-:Y:S05]  /*06f0*/  BSYNC.RECONVERGENT B2 ;  /* 0x0000000000027941 */ /* 0x000fea0003800200 */
.L_x_4:
[----:B------:R-:W-:Y:S01]  /*0700*/  R2UR UR8, R16 ;  /* 0x00000000100872ca */ /* 0x000fe200000e0000 */
[----:B-1----:R-:W-:Y:S01]  /*0710*/  IMAD.WIDE R18, R4, 0x4, R12 ;  /* 0x0000000404127825 */ /* 0x002fe200078e020c */
[----:B------:R-:W-:-:S13]  /*0720*/  R2UR UR9, R17 ;  /* 0x00000000110972ca */ /* 0x000fda00000e0000 */
[----:B------:R-:W2:Y:S02]  /*0730*/  LDG.E R18, desc[UR8][R18.64] ;  /* 0x0000000812127981 */ /* 0x000ea4000c1e1900 */
[----:B--2---:R-:W0:Y:S02]  /*0740*/  F2F.F64.F32 R20, R18 ;  /* 0x0000001200147310 */ /* 0x004e240000201800 */
[----:B0-----:R-:W-:Y:S01]  /*0750*/  DADD R20, -R20, R8 ;  /* 0x0000000014147229 */ /* 0x001fe20000000108 */
[----:B------:R-:W-:-:S09]  /*0760*/  IMAD.WIDE R8, R4, 0x4, R10 ;  /* 0x0000000404087825 */ /* 0x000fd200078e020a */
[----:B------:R-:W0:Y:S02]  /*0770*/  F2F.F32.F64 R21, R20 ;  /* 0x0000001400157310 */ /* 0x000e240000301000 */
[----:B0-----:R3:W-:Y:S02]  /*0780*/  STG.E desc[UR8][R8.64], R21 ;  /* 0x0000001508007986 */ /* 0x0017e4000c101908 */
.L_x_3:
[----:B------:R-:W-:Y:S05]  /*0790*/  BSYNC.RECONVERGENT B1 ;  /* 0x0000000000017941 */ /* 0x000fea0003800200 */
.L_x_2:
[----:B------:R-:W-:-:S05]  /*07a0*/  IMAD.IADD R4, R7, 0x1, R4 ;  /* 0x0000000107047824 */ /* 0x000fca00078e0204 */
[----:B------:R-:W-:-:S13]  /*07b0*/  ISETP.GE.AND P0, PT, R4, R2, PT ;  /* 0x000000020400720c */ /* 0x000fda0003f06270 */
[----:B------:R-:W-:Y:S05]  /*07c0*/  @!P0 BRA `(.L_x_6) ;  /* 0xfffffff800648947 */ /* 0x000fea000383ffff */
.L_x_1:
[----:B------:R-:W-:Y:S05]  /*07d0*/  BSYNC.RECONVERGENT B0 ;  /* 0x0000000000007941 */ /* 0x000fea0003800200 */
.L_x_0:
[----:B------:R-:W-:Y:S06]  /*07e0*/  BAR.SYNC.DEFER_BLOCKING 0x0 ;  /* 0x0000000000007b1d */ /* 0x000fec0000010000 */
[----:B------:R-:W-:Y:S05]  /*07f0*/  EXIT ;  /* 0x000000000000794d */ /* 0x000fea0003800000 */
        .weak           $__internal_0_$__cuda_sm20_div_rn_f64_full
        .type           $__internal_0_$__cuda_sm20_div_rn_f64_full,@function
        .size           $__internal_0_$__cuda_sm20_div_rn_f64_full,(.L_x_13 - $__internal_0_$__cuda_sm20_div_rn_f64_full)
$__internal_0_$__cuda_sm20_div_rn_f64_full:
[C---:B------:R-:W-:Y:S01]  /*0800*/  FSETP.GEU.AND P0, PT, |R29|.reuse, 1.469367938527859385e-39, PT ;  /* 0x001000001d00780b */ /* 0x040fe20003f0e200 */
[----:B------:R-:W-:Y:S01]  /*0810*/  IMAD.MOV.U32 R20, RZ, RZ, 0x1 ;  /* 0x00000001ff147424 */ /* 0x000fe200078e00ff */
[----:B------:R-:W-:Y:S01]  /*0820*/  LOP3.LUT R8, R29, 0x800fffff, RZ, 0xc0, !PT ;  /* 0x800fffff1d087812 */ /* 0x000fe200078ec0ff */
[----:B------:R-:W-:Y:S01]  /*0830*/  IMAD.MOV.U32 R30, RZ, RZ, 0x1ca00000 ;  /* 0x1ca00000ff1e7424 */ /* 0x000fe200078e00ff */
[C---:B------:R-:W-:Y:S01]  /*0840*/  FSETP.GEU.AND P2, PT, |R19|.reuse, 1.469367938527859385e-39, PT ;  /* 0x001000001300780b */ /* 0x040fe20003f4e200 */
[----:B------:R-:W-:Y:S01]  /*0850*/  BSSY.RECONVERGENT B3, `(.L_x_7) ;  /* 0x0000052000037945 */ /* 0x000fe20003800200 */
[----:B------:R-:W-:Y:S01]  /*0860*/  LOP3.LUT R9, R8, 0x3ff00000, RZ, 0xfc, !PT ;  /* 0x3ff0000008097812 */ /* 0x000fe200078efcff */
[----:B------:R-:W-:Y:S01]  /*0870*/  IMAD.MOV.U32 R8, RZ, RZ, R28 ;  /* 0x000000ffff087224 */ /* 0x000fe200078e001c */
[----:B------:R-:W-:Y:S02]  /*0880*/  LOP3.LUT R6, R19, 0x7ff00000, RZ, 0xc0, !PT ;  /* 0x7ff0000013067812 */ /* 0x000fe400078ec0ff */
[----:B------:R-:W-:-:S03]  /*0890*/  LOP3.LUT R31, R29, 0x7ff00000, RZ, 0xc0, !PT ;  /* 0x7ff000001d1f7812 */ /* 0x000fc600078ec0ff */
[----:B------:R-:W-:Y:S01]  /*08a0*/  @!P0 DMUL R8, R28, 8.98846567431157953865e+307 ;  /* 0x7fe000001c088828 */ /* 0x000fe20000000000 */
[----:B------:R-:W-:-:S03]  /*08b0*/  ISETP.GE.U32.AND P1, PT, R6, R31, PT ;  /* 0x0000001f0600720c */ /* 0x000fc60003f26070 */
[----:B------:R-:W-:Y:S02]  /*08c0*/  @!P2 LOP3.LUT R25, R29, 0x7ff00000, RZ, 0xc0, !PT ;  /* 0x7ff000001d19a812 */ /* 0x000fe400078ec0ff */
[----:B------:R-:W0:Y:S02]  /*08d0*/  MUFU.RCP64H R21, R9 ;  /* 0x0000000900157308 */ /* 0x000e240000001800 */
[----:B------:R-:W-:Y:S02]  /*08e0*/  @!P2 ISETP.GE.U32.AND P3, PT, R6, R25, PT ;  /* 0x000000190600a20c */ /* 0x000fe40003f66070 */
[----:B------:R-:W-:Y:S02]  /*08f0*/  @!P0 LOP3.LUT R31, R9, 0x7ff00000, RZ, 0xc0, !PT ;  /* 0x7ff00000091f8812 */ /* 0x000fe400078ec0ff */
[----:B------:R-:W-:-:S04]  /*0900*/  @!P2 SEL R25, R30, 0x63400000, !P3 ;  /* 0x634000001e19a807 */ /* 0x000fc80005800000 */
[----:B------:R-:W-:-:S04]  /*0910*/  @!P2 LOP3.LUT R26, R25, 0x80000000, R19, 0xf8, !PT ;  /* 0x80000000191aa812 */ /* 0x000fc800078ef813 */
[----:B------:R-:W-:Y:S01]  /*0920*/  @!P2 LOP3.LUT R27, R26, 0x100000, RZ, 0xfc, !PT ;  /* 0x001000001a1ba812 */ /* 0x000fe200078efcff */
[----:B------:R-:W-:Y:S01]  /*0930*/  @!P2 IMAD.MOV.U32 R26, RZ, RZ, RZ ;  /* 0x000000ffff1aa224 */ /* 0x000fe200078e00ff */
[----:B0-----:R-:W-:-:S08]  /*0940*/  DFMA R22, R20, -R8, 1 ;  /* 0x3ff000001416742b */ /* 0x001fd00000000808 */
[----:B------:R-:W-:-:S08]  /*0950*/  DFMA R22, R22, R22, R22 ;  /* 0x000000161616722b */ /* 0x000fd00000000016 */
[----:B------:R-:W-:Y:S01]  /*0960*/  DFMA R22, R20, R22, R20 ;  /* 0x000000161416722b */ /* 0x000fe20000000014 */
[----:B------:R-:W-:Y:S01]  /*0970*/  SEL R21, R30, 0x63400000, !P1 ;  /* 0x634000001e157807 */ /* 0x000fe20004800000 */
[----:B------:R-:W-:-:S03]  /*0980*/  IMAD.MOV.U32 R20, RZ, RZ, R18 ;  /* 0x000000ffff147224 */ /* 0x000fc600078e0012 */
[----:B------:R-:W-:-:S03]  /*0990*/  LOP3.LUT R21, R21, 0x800fffff, R19, 0xf8, !PT ;  /* 0x800fffff15157812 */ /* 0x000fc600078ef813 */
[----:B------:R-:W-:-:S03]  /*09a0*/  DFMA R24, R22, -R8, 1 ;  /* 0x3ff000001618742b */ /* 0x000fc60000000808 */
[----:B------:R-:W-:-:S05]  /*09b0*/  @!P2 DFMA R20, R20, 2, -R26 ;  /* 0x400000001414a82b */ /* 0x000fca000000081a */
[----:B------:R-:W-:-:S08]  /*09c0*/  DFMA R22, R22, R24, R22 ;  /* 0x000000181616722b */ /* 0x000fd00000000016 */
[----:B------:R-:W-:-:S08]  /*09d0*/  DMUL R24, R22, R20 ;  /* 0x0000001416187228 */ /* 0x000fd00000000000 */
[----:B------:R-:W-:-:S08]  /*09e0*/  DFMA R26, R24, -R8, R20 ;  /* 0x80000008181a722b */ /* 0x000fd00000000014 */
[----:B------:R-:W-:Y:S01]  /*09f0*/  DFMA R26, R22, R26, R24 ;  /* 0x0000001a161a722b */ /* 0x000fe20000000018 */
[----:B------:R-:W-:Y:S01]  /*0a00*/  IMAD.MOV.U32 R24, RZ, RZ, R6 ;  /* 0x000000ffff187224 */ /* 0x000fe200078e0006 */
[----:B------:R-:W-:Y:S01]  /*0a10*/  @!P2 LOP3.LUT R24, R21, 0x7ff00000, RZ, 0xc0, !PT ;  /* 0x7ff000001518a812 */ /* 0x000fe200078ec0ff */
[----:B------:R-:W-:-:S04]  /*0a20*/  VIADD R23, R31, 0xffffffff ;  /* 0xffffffff1f177836 */ /* 0x000fc80000000000 */
[----:B------:R-:W-:-:S05]  /*0a30*/  VIADD R22, R24, 0xffffffff ;  /* 0xffffffff18167836 */ /* 0x000fca0000000000 */
[----:B------:R-:W-:-:S04]  /*0a40*/  ISETP.GT.U32.AND P0, PT, R22, 0x7feffffe, PT ;  /* 0x7feffffe1600780c */ /* 0x000fc80003f04070 */
[----:B------:R-:W-:-:S13]  /*0a50*/  ISETP.GT.U32.OR P0, PT, R23, 0x7feffffe, P0 ;  /* 0x7feffffe1700780c */ /* 0x000fda0000704470 */
[----:B------:R-:W-:Y:S05]  /*0a60*/  @P0 BRA `(.L_x_8) ;  /* 0x00000000006c0947 */ /* 0x000fea0003800000 */
[----:B------:R-:W-:-:S04]  /*0a70*/  LOP3.LUT R19, R29, 0x7ff00000, RZ, 0xc0, !PT ;  /* 0x7ff000001d137812 */ /* 0x000fc800078ec0ff */
[CC--:B------:R-:W-:Y:S02]  /*0a80*/  VIADDMNMX R18, R6.reuse, -R19.reuse, 0xb9600000, !PT ;  /* 0xb960000006127446 */ /* 0x0c0fe40007800913 */
[----:B------:R-:W-:Y:S02]  /*0a90*/  ISETP.GE.U32.AND P0, PT, R6, R19, PT ;  /* 0x000000130600720c */ /* 0x000fe40003f06070 */
[----:B------:R-:W-:Y:S01]  /*0aa0*/  VIMNMX R6, PT, PT, R18, 0x46a00000, PT ;  /* 0x46a0000012067848 */ /* 0x000fe20003fe0100 */
[----:B------:R-:W-:Y:S01]  /*0ab0*/  IMAD.MOV.U32 R18, RZ, RZ, RZ ;  /* 0x000000ffff127224 */ /* 0x000fe200078e00ff */
[----:B------:R-:W-:-:S05]  /*0ac0*/  SEL R19, R30, 0x63400000, !P0 ;  /* 0x634000001e137807 */ /* 0x000fca0004000000 */
[----:B------:R-:W-:-:S04]  /*0ad0*/  IMAD.IADD R6, R6, 0x1, -R19 ;  /* 0x0000000106067824 */ /* 0x000fc800078e0a13 */
[----:B------:R-:W-:-:S06]  /*0ae0*/  VIADD R19, R6, 0x7fe00000 ;  /* 0x7fe0000006137836 */ /* 0x000fcc0000000000 */
[----:B------:R-:W-:-:S10]  /*0af0*/  DMUL R22, R26, R18 ;  /* 0x000000121a167228 */ /* 0x000fd40000000000 */
[----:B------:R-:W-:-:S13]  /*0b00*/  FSETP.GTU.AND P0, PT, |R23|, 1.469367938527859385e-39, PT ;  /* 0x001000001700780b */ /* 0x000fda0003f0c200 */
[----:B------:R-:W-:Y:S05]  /*0b10*/  @P0 BRA `(.L_x_9) ;  /* 0x0000000000940947 */ /* 0x000fea0003800000 */
[----:B------:R-:W-:Y:S01]  /*0b20*/  DFMA R8, R26, -R8, R20 ;  /* 0x800000081a08722b */ /* 0x000fe20000000014 */
[----:B------:R-:W-:-:S09]  /*0b30*/  IMAD.MOV.U32 R18, RZ, RZ, RZ ;  /* 0x000000ffff127224 */ /* 0x000fd200078e00ff */
[C---:B------:R-:W-:Y:S02]  /*0b40*/  FSETP.NEU.AND P0, PT, R9.reuse, RZ, PT ;  /* 0x000000ff0900720b */ /* 0x040fe40003f0d000 */
[----:B------:R-:W-:-:S04]  /*0b50*/  LOP3.LUT R21, R9, 0x80000000, R29, 0x48, !PT ;  /* 0x8000000009157812 */ /* 0x000fc800078e481d */
[----:B------:R-:W-:-:S07]  /*0b60*/  LOP3.LUT R19, R21, R19, RZ, 0xfc, !PT ;  /* 0x0000001315137212 */ /* 0x000fce00078efcff */
[----:B------:R-:W-:Y:S05]  /*0b70*/  @!P0 BRA `(.L_x_9) ;  /* 0x00000000007c8947 */ /* 0x000fea0003800000 */
[----:B------:R-:W-:Y:S01]  /*0b80*/  IMAD.MOV R9, RZ, RZ, -R6 ;  /* 0x000000ffff097224 */ /* 0x000fe200078e0a06 */
[----:B------:R-:W-:Y:S01]  /*0b90*/  DMUL.RP R18, R26, R18 ;  /* 0x000000121a127228 */ /* 0x000fe20000008000 */
[----:B------:R-:W-:-:S06]  /*0ba0*/  IMAD.MOV.U32 R8, RZ, RZ, RZ ;  /* 0x000000ffff087224 */ /* 0x000fcc00078e00ff */
[----:B------:R-:W-:-:S03]  /*0bb0*/  DFMA R8, R22, -R8, R26 ;  /* 0x800000081608722b */ /* 0x000fc6000000001a */
[----:B------:R-:W-:-:S03]  /*0bc0*/  LOP3.LUT R21, R19, R21, RZ, 0x3c, !PT ;  /* 0x0000001513157212 */ /* 0x000fc600078e3cff */
[----:B------:R-:W-:-:S04]  /*0bd0*/  IADD3 R8, PT, PT, -R6, -0x43300000, RZ ;  /* 0xbcd0000006087810 */ /* 0x000fc80007ffe1ff */
[----:B------:R-:W-:-:S04]  /*0be0*/  FSETP.NEU.AND P0, PT, |R9|, R8, PT ;  /* 0x000000080900720b */ /* 0x000fc80003f0d200 */
[----:B------:R-:W-:Y:S02]  /*0bf0*/  FSEL R22, R18, R22, !P0 ;  /* 0x0000001612167208 */ /* 0x000fe40004000000 */
[----:B------:R-:W-:Y:S01]  /*0c00*/  FSEL R23, R21, R23, !P0 ;  /* 0x0000001715177208 */ /* 0x000fe20004000000 */
[----:B------:R-:W-:Y:S06]  /*0c10*/  BRA `(.L_x_9) ;  /* 0x0000000000547947 */ /* 0x000fec0003800000 */
.L_x_8:
[----:B------:R-:W-:-:S14]  /*0c20*/  DSETP.NAN.AND P0, PT, R18, R18, PT ;  /* 0x000000121200722a */ /* 0x000fdc0003f08000 */
[----:B------:R-:W-:Y:S05]  /*0c30*/  @P0 BRA `(.L_x_10) ;  /* 0x0000000000440947 */ /* 0x000fea0003800000 */
[----:B------:R-:W-:-:S14]  /*0c40*/  DSETP.NAN.AND P0, PT, R28, R28, PT ;  /* 0x0000001c1c00722a */ /* 0x000fdc0003f08000 */
[----:B------:R-:W-:Y:S05]  /*0c50*/  @P0 BRA `(.L_x_11) ;  /* 0x0000000000300947 */ /* 0x000fea0003800000 */
[----:B------:R-:W-:Y:S01]  /*0c60*/  ISETP.NE.AND P0, PT, R24, R31, PT ;  /* 0x0000001f1800720c */ /* 0x000fe20003f05270 */
[----:B------:R-:W-:Y:S02]  /*0c70*/  IMAD.MOV.U32 R22, RZ, RZ, 0x0 ;  /* 0x00000000ff167424 */ /* 0x000fe400078e00ff */
[----:B------:R-:W-:-:S10]  /*0c80*/  IMAD.MOV.U32 R23, RZ, RZ, -0x80000 ;  /* 0xfff80000ff177424 */ /* 0x000fd400078e00ff */
[----:B------:R-:W-:Y:S05]  /*0c90*/  @!P0 BRA `(.L_x_9) ;  /* 0x0000000000348947 */ /* 0x000fea0003800000 */
[----:B------:R-:W-:Y:S02]  /*0ca0*/  ISETP.NE.AND P0, PT, R24, 0x7ff00000, PT ;  /* 0x7ff000001800780c */ /* 0x000fe40003f05270 */
[----:B------:R-:W-:Y:S02]  /*0cb0*/  LOP3.LUT R23, R19, 0x80000000, R29, 0x48, !PT ;  /* 0x8000000013177812 */ /* 0x000fe400078e481d */
[----:B------:R-:W-:-:S13]  /*0cc0*/  ISETP.EQ.OR P0, PT, R31, RZ, !P0 ;  /* 0x000000ff1f00720c */ /* 0x000fda0004702670 */
[----:B------:R-:W-:Y:S01]  /*0cd0*/  @P0 LOP3.LUT R6, R23, 0x7ff00000, RZ, 0xfc, !PT ;  /* 0x7ff0000017060812 */ /* 0x000fe200078efcff */
[----:B------:R-:W-:Y:S02]  /*0ce0*/  @!P0 IMAD.MOV.U32 R22, RZ, RZ, RZ ;  /* 0x000000ffff168224 */ /* 0x000fe400078e00ff */
[----:B------:R-:W-:Y:S02]  /*0cf0*/  @P0 IMAD.MOV.U32 R22, RZ, RZ, RZ ;  /* 0x000000ffff160224 */ /* 0x000fe400078e00ff */
[----:B------:R-:W-:Y:S01]  /*0d00*/  @P0 IMAD.MOV.U32 R23, RZ, RZ, R6 ;  /* 0x000000ffff170224 */ /* 0x000fe200078e0006 */
[----:B------:R-:W-:Y:S06]  /*0d10*/  BRA `(.L_x_9) ;  /* 0x0000000000147947 */ /* 0x000fec0003800000 */
.L_x_11:
[----:B------:R-:W-:Y:S01]  /*0d20*/  LOP3.LUT R23, R29, 0x80000, RZ, 0xfc, !PT ;  /* 0x000800001d177812 */ /* 0x000fe200078efcff */
[----:B------:R-:W-:Y:S01]  /*0d30*/  IMAD.MOV.U32 R22, RZ, RZ, R28 ;  /* 0x000000ffff167224 */ /* 0x000fe200078e001c */
[----:B------:R-:W-:Y:S06]  /*0d40*/  BRA `(.L_x_9) ;  /* 0x0000000000087947 */ /* 0x000fec0003800000 */
.L_x_10:
[----:B------:R-:W-:Y:S01]  /*0d50*/  LOP3.LUT R23, R19, 0x80000, RZ, 0xfc, !PT ;  /* 0x0008000013177812 */ /* 0x000fe200078efcff */
[----:B------:R-:W-:-:S07]  /*0d60*/  IMAD.MOV.U32 R22, RZ, RZ, R18 ;  /* 0x000000ffff167224 */ /* 0x000fce00078e0012 */
.L_x_9:
[----:B------:R-:W-:Y:S05]  /*0d70*/  BSYNC.RECONVERGENT B3 ;  /* 0x0000000000037941 */ /* 0x000fea0003800200 */
.L_x_7:
[----:B------:R-:W-:Y:S02]  /*0d80*/  IMAD.MOV.U32 R8, RZ, RZ, R0 ;  /* 0x000000ffff087224 */ /* 0x000fe400078e0000 */
[----:B------:R-:W-:-:S04]  /*0d90*/  IMAD.MOV.U32 R9, RZ, RZ, 0x0 ;  /* 0x00000000ff097424 */ /* 0x000fc800078e00ff */
[----:B------:R-:W-:Y:S05]  /*0da0*/  RET.REL.NODEC R8 `(_Z12Residual_GPUifPfS_S_) ;  /* 0xfffffff008947950 */ /* 0x000fea0003c3ffff */
.L_x_12:
[----:B------:R-:W-:-:S00]  /*0db0*/  BRA `(.L_x_12) ;  /* 0xfffffffc00fc7947 */ /* 0x000fc0000383ffff */
[----:B------:R-:W-:-:S00]  /*0dc0*/  NOP ;  /* 0x0000000000007918 */ /* 0x000fc00000000000 */
        /* <DEDUP_REMOVED lines=11> */
.L_x_13:


//--------------------- .nv.shared.reserved.0     --------------------------
	.section	.nv.shared.reserved.0,"aw",@nobits
	.weak		__nv_reservedSMEM_offset_0_alias
	.size		__nv_reservedSMEM_offset_0_alias, 0, 64
	.other		__nv_reservedSMEM_offset_0_alias,@"STO_CUDA_RESERVED_SHARED STV_DEFAULT"
__nv_reservedSMEM_offset_0_alias:
	.zero		0
	.zero		64


//--------------------- .nv.constant0._Z12Residual_GPUifPfS_S_ --------------------------
	.section	.nv.constant0._Z12Residual_GPUifPfS_S_,"a",@progbits
	.sectionflags	@""
	.align	4
.nv.constant0._Z12Residual_GPUifPfS_S_:
	.zero		928


//--------------------- SYMBOLS --------------------------

	.type		.nv.reservedSmem.offset0,@object
	.size		.nv.reservedSmem.offset0,0x4
